//
// Generated by NVIDIA NVVM Compiler
//
// Compiler Build ID: CL-36424714
// Cuda compilation tools, release 13.0, V13.0.88
// Based on NVVM 20.0.0
//

.version 9.0
.target sm_100
.address_size 64

	// .globl	_Z17reduction_kernel0PfS_
// _ZZ17reduction_kernel0PfS_E3A_s has been demoted

.visible .entry _Z17reduction_kernel0PfS_(
	.param .u64 .ptr .align 1 _Z17reduction_kernel0PfS__param_0,
	.param .u64 .ptr .align 1 _Z17reduction_kernel0PfS__param_1
)
{
	.reg .pred 	%p<5>;
	.reg .b32 	%r<16>;
	.reg .b32 	%f<8>;
	.reg .b64 	%rd<11>;
	// demoted variable
	.shared .align 4 .b8 _ZZ17reduction_kernel0PfS_E3A_s[1024];
	ld.param.u64 	%rd2, [_Z17reduction_kernel0PfS__param_0];
	ld.param.u64 	%rd1, [_Z17reduction_kernel0PfS__param_1];
	cvta.to.global.u64 	%rd3, %rd2;
	mov.u32 	%r1, %ctaid.x;
	mov.u32 	%r2, %tid.x;
	mov.u32 	%r15, %ntid.x;
	mul.lo.s32 	%r7, %r15, %r1;
	shl.b32 	%r8, %r7, 1;
	add.s32 	%r9, %r8, %r2;
	mul.wide.s32 	%rd4, %r9, 4;
	add.s64 	%rd5, %rd3, %rd4;
	ld.global.f32 	%f1, [%rd5];
	add.s32 	%r10, %r9, %r15;
	mul.wide.u32 	%rd6, %r10, 4;
	add.s64 	%rd7, %rd3, %rd6;
	ld.global.f32 	%f2, [%rd7];
	add.f32 	%f3, %f1, %f2;
	shl.b32 	%r11, %r2, 2;
	mov.u32 	%r12, _ZZ17reduction_kernel0PfS_E3A_s;
	add.s32 	%r4, %r12, %r11;
	st.shared.f32 	[%r4], %f3;
	bar.sync 	0;
	setp.lt.u32 	%p1, %r15, 2;
	@%p1 bra 	$L__BB0_4;
$L__BB0_1:
	shr.u32 	%r6, %r15, 1;
	setp.ge.u32 	%p2, %r2, %r6;
	@%p2 bra 	$L__BB0_3;
	shl.b32 	%r13, %r6, 2;
	add.s32 	%r14, %r4, %r13;
	ld.shared.f32 	%f4, [%r14];
	ld.shared.f32 	%f5, [%r4];
	add.f32 	%f6, %f4, %f5;
	st.shared.f32 	[%r4], %f6;
$L__BB0_3:
	bar.sync 	0;
	setp.gt.u32 	%p3, %r15, 3;
	mov.u32 	%r15, %r6;
	@%p3 bra 	$L__BB0_1;
$L__BB0_4:
	setp.ne.s32 	%p4, %r2, 0;
	@%p4 bra 	$L__BB0_6;
	ld.shared.f32 	%f7, [_ZZ17reduction_kernel0PfS_E3A_s];
	cvta.to.global.u64 	%rd8, %rd1;
	mul.wide.u32 	%rd9, %r1, 4;
	add.s64 	%rd10, %rd8, %rd9;
	st.global.f32 	[%rd10], %f7;
$L__BB0_6:
	ret;

}


// ===== COMPILED SASS (sm_100) =====

	.target	sm_100

	.elftype	@"ET_EXEC"


//--------------------- .note.nv.tkinfo           --------------------------
	.section	.note.nv.tkinfo,"",@"SHT_NOTE"
	.sectionflags	@"SHF_NOTE_NV_TKINFO"
	.tkinfo
        /*0018*/ 	.word	0x00000002
        /*0030*/ 	.string	""
        /*0030*/ 	.string	"ptxas"
        /*0030*/ 	.string	"Cuda compilation tools, release 13.0, V13.0.88"
        /*0030*/ 	.string	"Build cuda_13.0.r13.0/compiler.36424714_0"
        /*0030*/ 	.string	"-arch sm_100 -m 64 "



//--------------------- .note.nv.cuinfo           --------------------------
	.section	.note.nv.cuinfo,"",@"SHT_NOTE"
	.sectionflags	@"SHF_NOTE_NV_CUINFO"
        /*0018*/ 	.short	0x0002
        /*001a*/ 	.short	0x0064
        /*001c*/ 	.short	0x0082
	.zero		2


//--------------------- .nv.info                  --------------------------
	.section	.nv.info,"",@"SHT_CUDA_INFO"
	.align	4


	//----- nvinfo : EIATTR_REGCOUNT
	.align		4
        /*0000*/ 	.byte	0x04, 0x2f
        /*0002*/ 	.short	(.L_1 - .L_0)
	.align		4
.L_0:
        /*0004*/ 	.word	index@(_Z17reduction_kernel0PfS_)
        /*0008*/ 	.word	0x0000000e


	//----- nvinfo : EIATTR_FRAME_SIZE
	.align		4
.L_1:
        /*000c*/ 	.byte	0x04, 0x11
        /*000e*/ 	.short	(.L_3 - .L_2)
	.align		4
.L_2:
        /*0010*/ 	.word	index@(_Z17reduction_kernel0PfS_)
        /*0014*/ 	.word	0x00000000


	//----- nvinfo : EIATTR_MIN_STACK_SIZE
	.align		4
.L_3:
        /*0018*/ 	.byte	0x04, 0x12
        /*001a*/ 	.short	(.L_5 - .L_4)
	.align		4
.L_4:
        /*001c*/ 	.word	index@(_Z17reduction_kernel0PfS_)
        /*0020*/ 	.word	0x00000000
.L_5:


//--------------------- .nv.compat                --------------------------
	.section	.nv.compat,"",@"SHT_CUDA_COMPAT_INFO"
	.align	4
        /*0000*/ 	.byte	0x02, 0x09, 0x00, 0x00, 0x02, 0x02, 0x01, 0x00, 0x02, 0x05, 0x05, 0x00, 0x03, 0x07, 0x01, 0x01
        /*0010*/ 	.byte	0x02, 0x03, 0x00, 0x00, 0x02, 0x06, 0x01, 0x00, 0x04, 0x0b, 0x08, 0x00, 0x09, 0x00, 0x00, 0x00
        /*0020*/ 	.byte	0x00, 0x00, 0x00, 0x00


//--------------------- .nv.info._Z17reduction_kernel0PfS_ --------------------------
	.section	.nv.info._Z17reduction_kernel0PfS_,"",@"SHT_CUDA_INFO"
	.sectionflags	@""
	.align	4


	//----- nvinfo : EIATTR_CUDA_API_VERSION
	.align		4
        /*0000*/ 	.byte	0x04, 0x37
        /*0002*/ 	.short	(.L_7 - .L_6)
.L_6:
        /*0004*/ 	.word	0x00000082


	//----- nvinfo : EIATTR_KPARAM_INFO
	.align		4
.L_7:
        /*0008*/ 	.byte	0x04, 0x17
        /*000a*/ 	.short	(.L_9 - .L_8)
.L_8:
        /*000c*/ 	.word	0x00000000
        /*0010*/ 	.short	0x0001
        /*0012*/ 	.short	0x0008
        /*0014*/ 	.byte	0x00, 0xf5, 0x21, 0x00


	//----- nvinfo : EIATTR_KPARAM_INFO
	.align		4
.L_9:
        /*0018*/ 	.byte	0x04, 0x17
        /*001a*/ 	.short	(.L_11 - .L_10)
.L_10:
        /*001c*/ 	.word	0x00000000
        /*0020*/ 	.short	0x0000
        /*0022*/ 	.short	0x0000
        /*0024*/ 	.byte	0x00, 0xf5, 0x21, 0x00


	//----- nvinfo : EIATTR_SPARSE_MMA_MASK
	.align		4
.L_11:
        /*0028*/ 	.byte	0x03, 0x50
        /*002a*/ 	.short	0x0000


	//----- nvinfo : EIATTR_MAXREG_COUNT
	.align		4
        /*002c*/ 	.byte	0x03, 0x1b
        /*002e*/ 	.short	0x00ff


	//----- nvinfo : EIATTR_NUM_BARRIERS
	.align		4
        /*0030*/ 	.byte	0x02, 0x4c
        /*0032*/ 	.byte	0x01
	.zero		1


	//----- nvinfo : EIATTR_MERCURY_ISA_VERSION
	.align		4
        /*0034*/ 	.byte	0x03, 0x5f
        /*0036*/ 	.short	0x0101


	//----- nvinfo : EIATTR_VRC_CTA_INIT_COUNT
	.align		4
        /*0038*/ 	.byte	0x02, 0x4a
	.zero		1
	.zero		1


	//----- nvinfo : EIATTR_EXIT_INSTR_OFFSETS
	.align		4
        /*003c*/ 	.byte	0x04, 0x1c
        /*003e*/ 	.short	(.L_13 - .L_12)


	//   ....[0]....
.L_12:
        /*0040*/ 	.word	0x00000230


	//   ....[1]....
        /*0044*/ 	.word	0x000002b0


	//----- nvinfo : EIATTR_CBANK_PARAM_SIZE
	.align		4
.L_13:
        /*0048*/ 	.byte	0x03, 0x19
        /*004a*/ 	.short	0x0010


	//----- nvinfo : EIATTR_PARAM_CBANK
	.align		4
        /*004c*/ 	.byte	0x04, 0x0a
        /*004e*/ 	.short	(.L_15 - .L_14)
	.align		4
.L_14:
        /*0050*/ 	.word	index@(.nv.constant0._Z17reduction_kernel0PfS_)
        /*0054*/ 	.short	0x0380
        /*0056*/ 	.short	0x0010


	//----- nvinfo : EIATTR_SW_WAR
	.align		4
.L_15:
        /*0058*/ 	.byte	0x04, 0x36
        /*005a*/ 	.short	(.L_17 - .L_16)
.L_16:
        /*005c*/ 	.word	0x00000008
.L_17:


//--------------------- .nv.callgraph             --------------------------
	.section	.nv.callgraph,"",@"SHT_CUDA_CALLGRAPH"
	.align	4
	.sectionentsize	8
	.align		4
        /*0000*/ 	.word	0x00000000
	.align		4
        /*0004*/ 	.word	0xffffffff
	.align		4
        /*0008*/ 	.word	0x00000000
	.align		4
        /*000c*/ 	.word	0xfffffffe
	.align		4
        /*0010*/ 	.word	0x00000000
	.align		4
        /*0014*/ 	.word	0xfffffffd
	.align		4
        /*0018*/ 	.word	0x00000000
	.align		4
        /*001c*/ 	.word	0xfffffffc


//--------------------- .text._Z17reduction_kernel0PfS_ --------------------------
	.section	.text._Z17reduction_kernel0PfS_,"ax",@progbits
	.align	128
        .global         _Z17reduction_kernel0PfS_
        .type           _Z17reduction_kernel0PfS_,@function
        .size           _Z17reduction_kernel0PfS_,(.L_x_3 - _Z17reduction_kernel0PfS_)
        .other          _Z17reduction_kernel0PfS_,@"STO_CUDA_ENTRY STV_DEFAULT"
_Z17reduction_kernel0PfS_:
.text._Z17reduction_kernel0PfS_:
[----:B------:R-:W-:Y:S01]  /*0000*/  LDC R1, c[0x0][0x37c] ;  /* 0x0000df00ff017b82 */ /* 0x000fe20000000800 */
[----:B------:R-:W0:Y:S01]  /*0010*/  S2R R9, SR_CTAID.X ;  /* 0x0000000000097919 */ /* 0x000e220000002500 */
[----:B------:R-:W0:Y:S06]  /*0020*/  LDCU UR8, c[0x0][0x360] ;  /* 0x00006c00ff0877ac */ /* 0x000e2c0008000800 */
[----:B------:R-:W1:Y:S01]  /*0030*/  LDC.64 R4, c[0x0][0x380] ;  /* 0x0000e000ff047b82 */ /* 0x000e620000000a00 */
[----:B------:R-:W2:Y:S01]  /*0040*/  S2R R11, SR_TID.X ;  /* 0x00000000000b7919 */ /* 0x000ea20000002100 */
[----:B------:R-:W3:Y:S01]  /*0050*/  LDCU.64 UR6, c[0x0][0x358] ;  /* 0x00006b00ff0677ac */ /* 0x000ee20008000a00 */
[----:B0-----:R-:W-:-:S05]  /*0060*/  IMAD R0, R9, UR8, RZ ;  /* 0x0000000809007c24 */ /* 0x001fca000f8e02ff */
[----:B--2---:R-:W-:-:S04]  /*0070*/  LEA R3, R0, R11, 0x1 ;  /* 0x0000000b00037211 */ /* 0x004fc800078e08ff */
[C---:B------:R-:W-:Y:S01]  /*0080*/  IADD3 R7, PT, PT, R3.reuse, UR8, RZ ;  /* 0x0000000803077c10 */ /* 0x040fe2000fffe0ff */
[----:B-1----:R-:W-:-:S04]  /*0090*/  IMAD.WIDE R2, R3, 0x4, R4 ;  /* 0x0000000403027825 */ /* 0x002fc800078e0204 */
[----:B------:R-:W-:Y:S02]  /*00a0*/  IMAD.WIDE.U32 R4, R7, 0x4, R4 ;  /* 0x0000000407047825 */ /* 0x000fe400078e0004 */
[----:B---3--:R-:W2:Y:S04]  /*00b0*/  LDG.E R2, desc[UR6][R2.64] ;  /* 0x0000000602027981 */ /* 0x008ea8000c1e1900 */
[----:B------:R-:W2:Y:S01]  /*00c0*/  LDG.E R5, desc[UR6][R4.64] ;  /* 0x0000000604057981 */ /* 0x000ea2000c1e1900 */
[----:B------:R-:W0:Y:S01]  /*00d0*/  S2UR UR5, SR_CgaCtaId ;  /* 0x00000000000579c3 */ /* 0x000e220000008800 */
[----:B------:R-:W-:Y:S01]  /*00e0*/  UMOV UR4, 0x400 ;  /* 0x0000040000047882 */ /* 0x000fe20000000000 */
[----:B------:R-:W-:Y:S01]  /*00f0*/  UISETP.GE.U32.AND UP0, UPT, UR8, 0x2, UPT ;  /* 0x000000020800788c */ /* 0x000fe2000bf06070 */
[----:B------:R-:W-:Y:S01]  /*0100*/  ISETP.NE.AND P0, PT, R11, RZ, PT ;  /* 0x000000ff0b00720c */ /* 0x000fe20003f05270 */
[----:B0-----:R-:W-:-:S06]  /*0110*/  ULEA UR4, UR5, UR4, 0x18 ;  /* 0x0000000405047291 */ /* 0x001fcc000f8ec0ff */
[----:B------:R-:W-:Y:S01]  /*0120*/  LEA R7, R11, UR4, 0x2 ;  /* 0x000000040b077c11 */ /* 0x000fe2000f8e10ff */
[----:B--2---:R-:W-:-:S05]  /*0130*/  FADD R0, R2, R5 ;  /* 0x0000000502007221 */ /* 0x004fca0000000000 */
[----:B------:R0:W-:Y:S01]  /*0140*/  STS [R7], R0 ;  /* 0x0000000007007388 */ /* 0x0001e20000000800 */
[----:B------:R-:W-:Y:S06]  /*0150*/  BAR.SYNC.DEFER_BLOCKING 0x0 ;  /* 0x0000000000007b1d */ /* 0x000fec0000010000 */
[----:B------:R-:W-:Y:S05]  /*0160*/  BRA.U !UP0, `(.L_x_0) ;  /* 0x0000000108307547 */ /* 0x000fea000b800000 */
[----:B0-----:R-:W-:-:S07]  /*0170*/  IMAD.U32 R0, RZ, RZ, UR8 ;  /* 0x00000008ff007e24 */ /* 0x001fce000f8e00ff */
.L_x_1:
[----:B------:R-:W-:-:S04]  /*0180*/  SHF.R.U32.HI R6, RZ, 0x1, R0 ;  /* 0x00000001ff067819 */ /* 0x000fc80000011600 */
[----:B------:R-:W-:-:S13]  /*0190*/  ISETP.GE.U32.AND P1, PT, R11, R6, PT ;  /* 0x000000060b00720c */ /* 0x000fda0003f26070 */
[----:B------:R-:W-:Y:S01]  /*01a0*/  @!P1 LEA R2, R6, R7, 0x2 ;  /* 0x0000000706029211 */ /* 0x000fe200078e10ff */
[----:B------:R-:W-:Y:S05]  /*01b0*/  @!P1 LDS R3, [R7] ;  /* 0x0000000007039984 */ /* 0x000fea0000000800 */
[----:B------:R-:W0:Y:S02]  /*01c0*/  @!P1 LDS R2, [R2] ;  /* 0x0000000002029984 */ /* 0x000e240000000800 */
[----:B0-----:R-:W-:-:S05]  /*01d0*/  @!P1 FADD R4, R2, R3 ;  /* 0x0000000302049221 */ /* 0x001fca0000000000 */
[----:B------:R1:W-:Y:S01]  /*01e0*/  @!P1 STS [R7], R4 ;  /* 0x0000000407009388 */ /* 0x0003e20000000800 */
[----:B------:R-:W-:Y:S01]  /*01f0*/  BAR.SYNC.DEFER_BLOCKING 0x0 ;  /* 0x0000000000007b1d */ /* 0x000fe20000010000 */
[----:B------:R-:W-:Y:S01]  /*0200*/  ISETP.GT.U32.AND P1, PT, R0, 0x3, PT ;  /* 0x000000030000780c */ /* 0x000fe20003f24070 */
[----:B------:R-:W-:-:S12]  /*0210*/  IMAD.MOV.U32 R0, RZ, RZ, R6 ;  /* 0x000000ffff007224 */ /* 0x000fd800078e0006 */
[----:B-1----:R-:W-:Y:S05]  /*0220*/  @P1 BRA `(.L_x_1) ;  /* 0xfffffffc00d41947 */ /* 0x002fea000383ffff */
.L_x_0:
[----:B------:R-:W-:Y:S05]  /*0230*/  @P0 EXIT ;  /* 0x000000000000094d */ /* 0x000fea0003800000 */
[----:B------:R-:W1:Y:S01]  /*0240*/  S2UR UR5, SR_CgaCtaId ;  /* 0x00000000000579c3 */ /* 0x000e620000008800 */
[----:B------:R-:W-:-:S07]  /*0250*/  UMOV UR4, 0x400 ;  /* 0x0000040000047882 */ /* 0x000fce0000000000 */
[----:B------:R-:W2:Y:S01]  /*0260*/  LDC.64 R2, c[0x0][0x388] ;  /* 0x0000e200ff027b82 */ /* 0x000ea20000000a00 */
[----:B-1----:R-:W-:Y:S01]  /*0270*/  ULEA UR4, UR5, UR4, 0x18 ;  /* 0x0000000405047291 */ /* 0x002fe2000f8ec0ff */
[----:B--2---:R-:W-:-:S08]  /*0280*/  IMAD.WIDE.U32 R2, R9, 0x4, R2 ;  /* 0x0000000409027825 */ /* 0x004fd000078e0002 */
[----:B------:R-:W1:Y:S04]  /*0290*/  LDS R5, [UR4] ;  /* 0x00000004ff057984 */ /* 0x000e680008000800 */
[----:B-1----:R-:W-:Y:S01]  /*02a0*/  STG.E desc[UR6][R2.64], R5 ;  /* 0x0000000502007986 */ /* 0x002fe2000c101906 */
[----:B------:R-:W-:Y:S05]  /*02b0*/  EXIT ;  /* 0x000000000000794d */ /* 0x000fea0003800000 */
.L_x_2:
[----:B------:R-:W-:-:S00]  /*02c0*/  BRA `(.L_x_2) ;  /* 0xfffffffc00fc7947 */ /* 0x000fc0000383ffff */
[----:B------:R-:W-:-:S00]  /*02d0*/  NOP ;  /* 0x0000000000007918 */ /* 0x000fc00000000000 */
        /* <DEDUP_REMOVED lines=10> */
.L_x_3:


//--------------------- .nv.shared._Z17reduction_kernel0PfS_ --------------------------
	.section	.nv.shared._Z17reduction_kernel0PfS_,"aw",@nobits
	.sectionflags	@""
	.align	4
.nv.shared._Z17reduction_kernel0PfS_:
	.zero		2048


//--------------------- .nv.shared.reserved.0     --------------------------
	.section	.nv.shared.reserved.0,"aw",@nobits
	.weak		__nv_reservedSMEM_offset_0_alias
	.size		__nv_reservedSMEM_offset_0_alias, 0, 64
	.other		__nv_reservedSMEM_offset_0_alias,@"STO_CUDA_RESERVED_SHARED STV_DEFAULT"
__nv_reservedSMEM_offset_0_alias:
	.zero		0
	.zero		64


//--------------------- .nv.constant0._Z17reduction_kernel0PfS_ --------------------------
	.section	.nv.constant0._Z17reduction_kernel0PfS_,"a",@progbits
	.sectionflags	@""
	.align	4
.nv.constant0._Z17reduction_kernel0PfS_:
	.zero		912


//--------------------- SYMBOLS --------------------------

	.type		.nv.reservedSmem.offset0,@object
	.size		.nv.reservedSmem.offset0,0x4
	.type		.nv.reservedSmem.cap,@object
	.size		.nv.reservedSmem.cap,0x4
